//
// Generated by NVIDIA NVVM Compiler
//
// Compiler Build ID: CL-36424714
// Cuda compilation tools, release 13.0, V13.0.88
// Based on NVVM 20.0.0
//

.version 9.0
.target sm_100
.address_size 64

	// .globl	_Z11addUpVectorPii

.visible .entry _Z11addUpVectorPii(
	.param .u64 .ptr .align 1 _Z11addUpVectorPii_param_0,
	.param .u32 _Z11addUpVectorPii_param_1
)
{
	.reg .pred 	%p<4>;
	.reg .b32 	%r<13>;
	.reg .b64 	%rd<7>;

	ld.param.u64 	%rd2, [_Z11addUpVectorPii_param_0];
	ld.param.u32 	%r4, [_Z11addUpVectorPii_param_1];
	mov.u32 	%r5, %tid.x;
	shl.b32 	%r1, %r5, 1;
	setp.lt.s32 	%p1, %r4, 2;
	@%p1 bra 	$L__BB0_4;
	cvta.to.global.u64 	%rd3, %rd2;
	mul.wide.u32 	%rd4, %r1, 4;
	add.s64 	%rd1, %rd3, %rd4;
	mov.b32 	%r12, 1;
$L__BB0_2:
	shl.b32 	%r3, %r12, 1;
	add.s32 	%r7, %r3, -1;
	and.b32  	%r8, %r7, %r1;
	setp.ne.s32 	%p2, %r8, 0;
	@%p2 bra 	$L__BB0_4;
	mul.wide.s32 	%rd5, %r12, 4;
	add.s64 	%rd6, %rd1, %rd5;
	ld.global.u32 	%r9, [%rd6];
	ld.global.u32 	%r10, [%rd1];
	add.s32 	%r11, %r10, %r9;
	st.global.u32 	[%rd1], %r11;
	setp.lt.s32 	%p3, %r3, %r4;
	mov.u32 	%r12, %r3;
	@%p3 bra 	$L__BB0_2;
$L__BB0_4:
	bar.sync 	0;
	ret;

}


// ===== COMPILED SASS (sm_100) =====

	.target	sm_100

	.elftype	@"ET_EXEC"


//--------------------- .note.nv.tkinfo           --------------------------
	.section	.note.nv.tkinfo,"",@"SHT_NOTE"
	.sectionflags	@"SHF_NOTE_NV_TKINFO"
	.tkinfo
        /*0018*/ 	.word	0x00000002
        /*0030*/ 	.string	""
        /*0030*/ 	.string	"ptxas"
        /*0030*/ 	.string	"Cuda compilation tools, release 13.0, V13.0.88"
        /*0030*/ 	.string	"Build cuda_13.0.r13.0/compiler.36424714_0"
        /*0030*/ 	.string	"-arch sm_100 -m 64 "



//--------------------- .note.nv.cuinfo           --------------------------
	.section	.note.nv.cuinfo,"",@"SHT_NOTE"
	.sectionflags	@"SHF_NOTE_NV_CUINFO"
        /*0018*/ 	.short	0x0002
        /*001a*/ 	.short	0x0064
        /*001c*/ 	.short	0x0082
	.zero		2


//--------------------- .nv.info                  --------------------------
	.section	.nv.info,"",@"SHT_CUDA_INFO"
	.align	4


	//----- nvinfo : EIATTR_REGCOUNT
	.align		4
        /*0000*/ 	.byte	0x04, 0x2f
        /*0002*/ 	.short	(.L_1 - .L_0)
	.align		4
.L_0:
        /*0004*/ 	.word	index@(_Z11addUpVectorPii)
        /*0008*/ 	.word	0x0000000e


	//----- nvinfo : EIATTR_FRAME_SIZE
	.align		4
.L_1:
        /*000c*/ 	.byte	0x04, 0x11
        /*000e*/ 	.short	(.L_3 - .L_2)
	.align		4
.L_2:
        /*0010*/ 	.word	index@(_Z11addUpVectorPii)
        /*0014*/ 	.word	0x00000000


	//----- nvinfo : EIATTR_MIN_STACK_SIZE
	.align		4
.L_3:
        /*0018*/ 	.byte	0x04, 0x12
        /*001a*/ 	.short	(.L_5 - .L_4)
	.align		4
.L_4:
        /*001c*/ 	.word	index@(_Z11addUpVectorPii)
        /*0020*/ 	.word	0x00000000
.L_5:


//--------------------- .nv.compat                --------------------------
	.section	.nv.compat,"",@"SHT_CUDA_COMPAT_INFO"
	.align	4
        /*0000*/ 	.byte	0x02, 0x09, 0x00, 0x00, 0x02, 0x02, 0x01, 0x00, 0x02, 0x05, 0x05, 0x00, 0x03, 0x07, 0x01, 0x01
        /*0010*/ 	.byte	0x02, 0x03, 0x00, 0x00, 0x02, 0x06, 0x01, 0x00, 0x04, 0x0b, 0x08, 0x00, 0x09, 0x00, 0x00, 0x00
        /*0020*/ 	.byte	0x00, 0x00, 0x00, 0x00


//--------------------- .nv.info._Z11addUpVectorPii --------------------------
	.section	.nv.info._Z11addUpVectorPii,"",@"SHT_CUDA_INFO"
	.sectionflags	@""
	.align	4


	//----- nvinfo : EIATTR_CUDA_API_VERSION
	.align		4
        /*0000*/ 	.byte	0x04, 0x37
        /*0002*/ 	.short	(.L_7 - .L_6)
.L_6:
        /*0004*/ 	.word	0x00000082


	//----- nvinfo : EIATTR_KPARAM_INFO
	.align		4
.L_7:
        /*0008*/ 	.byte	0x04, 0x17
        /*000a*/ 	.short	(.L_9 - .L_8)
.L_8:
        /*000c*/ 	.word	0x00000000
        /*0010*/ 	.short	0x0001
        /*0012*/ 	.short	0x0008
        /*0014*/ 	.byte	0x00, 0xf0, 0x11, 0x00


	//----- nvinfo : EIATTR_KPARAM_INFO
	.align		4
.L_9:
        /*0018*/ 	.byte	0x04, 0x17
        /*001a*/ 	.short	(.L_11 - .L_10)
.L_10:
        /*001c*/ 	.word	0x00000000
        /*0020*/ 	.short	0x0000
        /*0022*/ 	.short	0x0000
        /*0024*/ 	.byte	0x00, 0xf5, 0x21, 0x00


	//----- nvinfo : EIATTR_SPARSE_MMA_MASK
	.align		4
.L_11:
        /*0028*/ 	.byte	0x03, 0x50
        /*002a*/ 	.short	0x0000


	//----- nvinfo : EIATTR_MAXREG_COUNT
	.align		4
        /*002c*/ 	.byte	0x03, 0x1b
        /*002e*/ 	.short	0x00ff


	//----- nvinfo : EIATTR_NUM_BARRIERS
	.align		4
        /*0030*/ 	.byte	0x02, 0x4c
        /*0032*/ 	.byte	0x01
	.zero		1


	//----- nvinfo : EIATTR_MERCURY_ISA_VERSION
	.align		4
        /*0034*/ 	.byte	0x03, 0x5f
        /*0036*/ 	.short	0x0101


	//----- nvinfo : EIATTR_VRC_CTA_INIT_COUNT
	.align		4
        /*0038*/ 	.byte	0x02, 0x4a
	.zero		1
	.zero		1


	//----- nvinfo : EIATTR_EXIT_INSTR_OFFSETS
	.align		4
        /*003c*/ 	.byte	0x04, 0x1c
        /*003e*/ 	.short	(.L_13 - .L_12)


	//   ....[0]....
.L_12:
        /*0040*/ 	.word	0x000001a0


	//----- nvinfo : EIATTR_CRS_STACK_SIZE
	.align		4
.L_13:
        /*0044*/ 	.byte	0x04, 0x1e
        /*0046*/ 	.short	(.L_15 - .L_14)
.L_14:
        /*0048*/ 	.word	0x00000000


	//----- nvinfo : EIATTR_CBANK_PARAM_SIZE
	.align		4
.L_15:
        /*004c*/ 	.byte	0x03, 0x19
        /*004e*/ 	.short	0x000c


	//----- nvinfo : EIATTR_PARAM_CBANK
	.align		4
        /*0050*/ 	.byte	0x04, 0x0a
        /*0052*/ 	.short	(.L_17 - .L_16)
	.align		4
.L_16:
        /*0054*/ 	.word	index@(.nv.constant0._Z11addUpVectorPii)
        /*0058*/ 	.short	0x0380
        /*005a*/ 	.short	0x000c


	//----- nvinfo : EIATTR_SW_WAR
	.align		4
.L_17:
        /*005c*/ 	.byte	0x04, 0x36
        /*005e*/ 	.short	(.L_19 - .L_18)
.L_18:
        /*0060*/ 	.word	0x00000008
.L_19:


//--------------------- .nv.callgraph             --------------------------
	.section	.nv.callgraph,"",@"SHT_CUDA_CALLGRAPH"
	.align	4
	.sectionentsize	8
	.align		4
        /*0000*/ 	.word	0x00000000
	.align		4
        /*0004*/ 	.word	0xffffffff
	.align		4
        /*0008*/ 	.word	0x00000000
	.align		4
        /*000c*/ 	.word	0xfffffffe
	.align		4
        /*0010*/ 	.word	0x00000000
	.align		4
        /*0014*/ 	.word	0xfffffffd
	.align		4
        /*0018*/ 	.word	0x00000000
	.align		4
        /*001c*/ 	.word	0xfffffffc


//--------------------- .text._Z11addUpVectorPii  --------------------------
	.section	.text._Z11addUpVectorPii,"ax",@progbits
	.align	128
        .global         _Z11addUpVectorPii
        .type           _Z11addUpVectorPii,@function
        .size           _Z11addUpVectorPii,(.L_x_4 - _Z11addUpVectorPii)
        .other          _Z11addUpVectorPii,@"STO_CUDA_ENTRY STV_DEFAULT"
_Z11addUpVectorPii:
.text._Z11addUpVectorPii:
[----:B------:R-:W-:Y:S01]  /*0000*/  LDC R1, c[0x0][0x37c] ;  /* 0x0000df00ff017b82 */ /* 0x000fe20000000800 */
[----:B------:R-:W0:Y:S02]  /*0010*/  LDCU UR4, c[0x0][0x388] ;  /* 0x00007100ff0477ac */ /* 0x000e240008000800 */
[----:B0-----:R-:W-:-:S09]  /*0020*/  UISETP.GE.AND UP0, UPT, UR4, 0x2, UPT ;  /* 0x000000020400788c */ /* 0x001fd2000bf06270 */
[----:B------:R-:W-:Y:S05]  /*0030*/  BRA.U !UP0, `(.L_x_0) ;  /* 0x0000000108547547 */ /* 0x000fea000b800000 */
[----:B------:R-:W0:Y:S01]  /*0040*/  S2R R7, SR_TID.X ;  /* 0x0000000000077919 */ /* 0x000e220000002100 */
[----:B------:R-:W1:Y:S01]  /*0050*/  LDC.64 R2, c[0x0][0x380] ;  /* 0x0000e000ff027b82 */ /* 0x000e620000000a00 */
[----:B------:R-:W-:Y:S01]  /*0060*/  BSSY.RECONVERGENT B0, `(.L_x_0) ;  /* 0x0000012000007945 */ /* 0x000fe20003800200 */
[----:B------:R-:W-:Y:S01]  /*0070*/  IMAD.MOV.U32 R9, RZ, RZ, 0x1 ;  /* 0x00000001ff097424 */ /* 0x000fe200078e00ff */
[----:B------:R-:W2:Y:S01]  /*0080*/  LDCU.64 UR4, c[0x0][0x358] ;  /* 0x00006b00ff0477ac */ /* 0x000ea20008000a00 */
[----:B------:R-:W3:Y:S01]  /*0090*/  LDCU UR6, c[0x0][0x388] ;  /* 0x00007100ff0677ac */ /* 0x000ee20008000800 */
[----:B0-----:R-:W-:-:S04]  /*00a0*/  IMAD.SHL.U32 R7, R7, 0x2, RZ ;  /* 0x0000000207077824 */ /* 0x001fc800078e00ff */
[----:B-123--:R-:W-:-:S07]  /*00b0*/  IMAD.WIDE.U32 R2, R7, 0x4, R2 ;  /* 0x0000000407027825 */ /* 0x00efce00078e0002 */
.L_x_2:
[----:B------:R-:W-:-:S05]  /*00c0*/  SHF.L.U32 R6, R9, 0x1, RZ ;  /* 0x0000000109067819 */ /* 0x000fca00000006ff */
[----:B------:R-:W-:-:S05]  /*00d0*/  VIADD R0, R6, 0xffffffff ;  /* 0xffffffff06007836 */ /* 0x000fca0000000000 */
[----:B------:R-:W-:-:S13]  /*00e0*/  LOP3.LUT P0, RZ, R0, R7, RZ, 0xc0, !PT ;  /* 0x0000000700ff7212 */ /* 0x000fda000780c0ff */
[----:B0-----:R-:W-:Y:S05]  /*00f0*/  @P0 BRA `(.L_x_1) ;  /* 0x0000000000200947 */ /* 0x001fea0003800000 */
[----:B------:R-:W-:Y:S02]  /*0100*/  IMAD.WIDE R4, R9, 0x4, R2 ;  /* 0x0000000409047825 */ /* 0x000fe400078e0202 */
[----:B------:R-:W2:Y:S04]  /*0110*/  LDG.E R9, desc[UR4][R2.64] ;  /* 0x0000000402097981 */ /* 0x000ea8000c1e1900 */
[----:B------:R-:W2:Y:S01]  /*0120*/  LDG.E R4, desc[UR4][R4.64] ;  /* 0x0000000404047981 */ /* 0x000ea2000c1e1900 */
[----:B------:R-:W-:Y:S02]  /*0130*/  ISETP.GE.AND P0, PT, R6, UR6, PT ;  /* 0x0000000606007c0c */ /* 0x000fe4000bf06270 */
[----:B--2---:R-:W-:Y:S02]  /*0140*/  IADD3 R11, PT, PT, R4, R9, RZ ;  /* 0x00000009040b7210 */ /* 0x004fe40007ffe0ff */
[----:B------:R-:W-:-:S03]  /*0150*/  MOV R9, R6 ;  /* 0x0000000600097202 */ /* 0x000fc60000000f00 */
[----:B------:R0:W-:Y:S06]  /*0160*/  STG.E desc[UR4][R2.64], R11 ;  /* 0x0000000b02007986 */ /* 0x0001ec000c101904 */
[----:B------:R-:W-:Y:S05]  /*0170*/  @!P0 BRA `(.L_x_2) ;  /* 0xfffffffc00d08947 */ /* 0x000fea000383ffff */
.L_x_1:
[----:B------:R-:W-:Y:S05]  /*0180*/  BSYNC.RECONVERGENT B0 ;  /* 0x0000000000007941 */ /* 0x000fea0003800200 */
.L_x_0:
[----:B------:R-:W-:Y:S06]  /*0190*/  BAR.SYNC.DEFER_BLOCKING 0x0 ;  /* 0x0000000000007b1d */ /* 0x000fec0000010000 */
[----:B------:R-:W-:Y:S05]  /*01a0*/  EXIT ;  /* 0x000000000000794d */ /* 0x000fea0003800000 */
.L_x_3:
[----:B------:R-:W-:-:S00]  /*01b0*/  BRA `(.L_x_3) ;  /* 0xfffffffc00fc7947 */ /* 0x000fc0000383ffff */
[----:B------:R-:W-:-:S00]  /*01c0*/  NOP ;  /* 0x0000000000007918 */ /* 0x000fc00000000000 */
        /* <DEDUP_REMOVED lines=11> */
.L_x_4:


//--------------------- .nv.shared.reserved.0     --------------------------
	.section	.nv.shared.reserved.0,"aw",@nobits
	.weak		__nv_reservedSMEM_offset_0_alias
	.size		__nv_reservedSMEM_offset_0_alias, 0, 64
	.other		__nv_reservedSMEM_offset_0_alias,@"STO_CUDA_RESERVED_SHARED STV_DEFAULT"
__nv_reservedSMEM_offset_0_alias:
	.zero		0
	.zero		64


//--------------------- .nv.constant0._Z11addUpVectorPii --------------------------
	.section	.nv.constant0._Z11addUpVectorPii,"a",@progbits
	.sectionflags	@""
	.align	4
.nv.constant0._Z11addUpVectorPii:
	.zero		908


//--------------------- SYMBOLS --------------------------

	.type		.nv.reservedSmem.offset0,@object
	.size		.nv.reservedSmem.offset0,0x4
